//
// Generated by NVIDIA NVVM Compiler
//
// Compiler Build ID: CL-36424714
// Cuda compilation tools, release 13.0, V13.0.88
// Based on NVVM 20.0.0
//

.version 9.0
.target sm_100
.address_size 64

	// .globl	_Z16heat_step_kernelPKfPfjfff

.visible .entry _Z16heat_step_kernelPKfPfjfff(
	.param .u64 .ptr .align 1 _Z16heat_step_kernelPKfPfjfff_param_0,
	.param .u64 .ptr .align 1 _Z16heat_step_kernelPKfPfjfff_param_1,
	.param .u32 _Z16heat_step_kernelPKfPfjfff_param_2,
	.param .f32 _Z16heat_step_kernelPKfPfjfff_param_3,
	.param .f32 _Z16heat_step_kernelPKfPfjfff_param_4,
	.param .f32 _Z16heat_step_kernelPKfPfjfff_param_5
)
{


	ret;

}


// ===== COMPILED SASS (sm_100) =====

	.target	sm_100

	.elftype	@"ET_EXEC"


//--------------------- .note.nv.tkinfo           --------------------------
	.section	.note.nv.tkinfo,"",@"SHT_NOTE"
	.sectionflags	@"SHF_NOTE_NV_TKINFO"
	.tkinfo
        /*0018*/ 	.word	0x00000002
        /*0030*/ 	.string	""
        /*0030*/ 	.string	"ptxas"
        /*0030*/ 	.string	"Cuda compilation tools, release 13.0, V13.0.88"
        /*0030*/ 	.string	"Build cuda_13.0.r13.0/compiler.36424714_0"
        /*0030*/ 	.string	"-arch sm_100 -m 64 "



//--------------------- .note.nv.cuinfo           --------------------------
	.section	.note.nv.cuinfo,"",@"SHT_NOTE"
	.sectionflags	@"SHF_NOTE_NV_CUINFO"
        /*0018*/ 	.short	0x0002
        /*001a*/ 	.short	0x0064
        /*001c*/ 	.short	0x0082
	.zero		2


//--------------------- .nv.info                  --------------------------
	.section	.nv.info,"",@"SHT_CUDA_INFO"
	.align	4


	//----- nvinfo : EIATTR_REGCOUNT
	.align		4
        /*0000*/ 	.byte	0x04, 0x2f
        /*0002*/ 	.short	(.L_1 - .L_0)
	.align		4
.L_0:
        /*0004*/ 	.word	index@(_Z16heat_step_kernelPKfPfjfff)
        /*0008*/ 	.word	0x00000004


	//----- nvinfo : EIATTR_FRAME_SIZE
	.align		4
.L_1:
        /*000c*/ 	.byte	0x04, 0x11
        /*000e*/ 	.short	(.L_3 - .L_2)
	.align		4
.L_2:
        /*0010*/ 	.word	index@(_Z16heat_step_kernelPKfPfjfff)
        /*0014*/ 	.word	0x00000000


	//----- nvinfo : EIATTR_MIN_STACK_SIZE
	.align		4
.L_3:
        /*0018*/ 	.byte	0x04, 0x12
        /*001a*/ 	.short	(.L_5 - .L_4)
	.align		4
.L_4:
        /*001c*/ 	.word	index@(_Z16heat_step_kernelPKfPfjfff)
        /*0020*/ 	.word	0x00000000
.L_5:


//--------------------- .nv.compat                --------------------------
	.section	.nv.compat,"",@"SHT_CUDA_COMPAT_INFO"
	.align	4
        /*0000*/ 	.byte	0x02, 0x09, 0x00, 0x00, 0x02, 0x02, 0x01, 0x00, 0x02, 0x05, 0x05, 0x00, 0x03, 0x07, 0x01, 0x01
        /*0010*/ 	.byte	0x02, 0x03, 0x00, 0x00, 0x02, 0x06, 0x01, 0x00, 0x04, 0x0b, 0x08, 0x00, 0x09, 0x00, 0x00, 0x00
        /*0020*/ 	.byte	0x00, 0x00, 0x00, 0x00


//--------------------- .nv.info._Z16heat_step_kernelPKfPfjfff --------------------------
	.section	.nv.info._Z16heat_step_kernelPKfPfjfff,"",@"SHT_CUDA_INFO"
	.sectionflags	@""
	.align	4


	//----- nvinfo : EIATTR_CUDA_API_VERSION
	.align		4
        /*0000*/ 	.byte	0x04, 0x37
        /*0002*/ 	.short	(.L_7 - .L_6)
.L_6:
        /*0004*/ 	.word	0x00000082


	//----- nvinfo : EIATTR_KPARAM_INFO
	.align		4
.L_7:
        /*0008*/ 	.byte	0x04, 0x17
        /*000a*/ 	.short	(.L_9 - .L_8)
.L_8:
        /*000c*/ 	.word	0x00000000
        /*0010*/ 	.short	0x0005
        /*0012*/ 	.short	0x001c
        /*0014*/ 	.byte	0x00, 0xf0, 0x11, 0x00


	//----- nvinfo : EIATTR_KPARAM_INFO
	.align		4
.L_9:
        /*0018*/ 	.byte	0x04, 0x17
        /*001a*/ 	.short	(.L_11 - .L_10)
.L_10:
        /*001c*/ 	.word	0x00000000
        /*0020*/ 	.short	0x0004
        /*0022*/ 	.short	0x0018
        /*0024*/ 	.byte	0x00, 0xf0, 0x11, 0x00


	//----- nvinfo : EIATTR_KPARAM_INFO
	.align		4
.L_11:
        /*0028*/ 	.byte	0x04, 0x17
        /*002a*/ 	.short	(.L_13 - .L_12)
.L_12:
        /*002c*/ 	.word	0x00000000
        /*0030*/ 	.short	0x0003
        /*0032*/ 	.short	0x0014
        /*0034*/ 	.byte	0x00, 0xf0, 0x11, 0x00


	//----- nvinfo : EIATTR_KPARAM_INFO
	.align		4
.L_13:
        /*0038*/ 	.byte	0x04, 0x17
        /*003a*/ 	.short	(.L_15 - .L_14)
.L_14:
        /*003c*/ 	.word	0x00000000
        /*0040*/ 	.short	0x0002
        /*0042*/ 	.short	0x0010
        /*0044*/ 	.byte	0x00, 0xf0, 0x11, 0x00


	//----- nvinfo : EIATTR_KPARAM_INFO
	.align		4
.L_15:
        /*0048*/ 	.byte	0x04, 0x17
        /*004a*/ 	.short	(.L_17 - .L_16)
.L_16:
        /*004c*/ 	.word	0x00000000
        /*0050*/ 	.short	0x0001
        /*0052*/ 	.short	0x0008
        /*0054*/ 	.byte	0x00, 0xf5, 0x21, 0x00


	//----- nvinfo : EIATTR_KPARAM_INFO
	.align		4
.L_17:
        /*0058*/ 	.byte	0x04, 0x17
        /*005a*/ 	.short	(.L_19 - .L_18)
.L_18:
        /*005c*/ 	.word	0x00000000
        /*0060*/ 	.short	0x0000
        /*0062*/ 	.short	0x0000
        /*0064*/ 	.byte	0x00, 0xf5, 0x21, 0x00


	//----- nvinfo : EIATTR_SPARSE_MMA_MASK
	.align		4
.L_19:
        /*0068*/ 	.byte	0x03, 0x50
        /*006a*/ 	.short	0x0000


	//----- nvinfo : EIATTR_MAXREG_COUNT
	.align		4
        /*006c*/ 	.byte	0x03, 0x1b
        /*006e*/ 	.short	0x00ff


	//----- nvinfo : EIATTR_MERCURY_ISA_VERSION
	.align		4
        /*0070*/ 	.byte	0x03, 0x5f
        /*0072*/ 	.short	0x0101


	//----- nvinfo : EIATTR_VRC_CTA_INIT_COUNT
	.align		4
        /*0074*/ 	.byte	0x02, 0x4a
	.zero		1
	.zero		1


	//----- nvinfo : EIATTR_EXIT_INSTR_OFFSETS
	.align		4
        /*0078*/ 	.byte	0x04, 0x1c
        /*007a*/ 	.short	(.L_21 - .L_20)


	//   ....[0]....
.L_20:
        /*007c*/ 	.word	0x00000010


	//----- nvinfo : EIATTR_CBANK_PARAM_SIZE
	.align		4
.L_21:
        /*0080*/ 	.byte	0x03, 0x19
        /*0082*/ 	.short	0x0020


	//----- nvinfo : EIATTR_PARAM_CBANK
	.align		4
        /*0084*/ 	.byte	0x04, 0x0a
        /*0086*/ 	.short	(.L_23 - .L_22)
	.align		4
.L_22:
        /*0088*/ 	.word	index@(.nv.constant0._Z16heat_step_kernelPKfPfjfff)
        /*008c*/ 	.short	0x0380
        /*008e*/ 	.short	0x0020


	//----- nvinfo : EIATTR_SW_WAR
	.align		4
.L_23:
        /*0090*/ 	.byte	0x04, 0x36
        /*0092*/ 	.short	(.L_25 - .L_24)
.L_24:
        /*0094*/ 	.word	0x00000008
.L_25:


//--------------------- .nv.callgraph             --------------------------
	.section	.nv.callgraph,"",@"SHT_CUDA_CALLGRAPH"
	.align	4
	.sectionentsize	8
	.align		4
        /*0000*/ 	.word	0x00000000
	.align		4
        /*0004*/ 	.word	0xffffffff
	.align		4
        /*0008*/ 	.word	0x00000000
	.align		4
        /*000c*/ 	.word	0xfffffffe
	.align		4
        /*0010*/ 	.word	0x00000000
	.align		4
        /*0014*/ 	.word	0xfffffffd
	.align		4
        /*0018*/ 	.word	0x00000000
	.align		4
        /*001c*/ 	.word	0xfffffffc


//--------------------- .text._Z16heat_step_kernelPKfPfjfff --------------------------
	.section	.text._Z16heat_step_kernelPKfPfjfff,"ax",@progbits
	.align	128
        .global         _Z16heat_step_kernelPKfPfjfff
        .type           _Z16heat_step_kernelPKfPfjfff,@function
        .size           _Z16heat_step_kernelPKfPfjfff,(.L_x_1 - _Z16heat_step_kernelPKfPfjfff)
        .other          _Z16heat_step_kernelPKfPfjfff,@"STO_CUDA_ENTRY STV_DEFAULT"
_Z16heat_step_kernelPKfPfjfff:
.text._Z16heat_step_kernelPKfPfjfff:
[----:B------:R-:W-:Y:S01]  /*0000*/  LDC R1, c[0x0][0x37c] ;  /* 0x0000df00ff017b82 */ /* 0x000fe20000000800 */
[----:B------:R-:W-:Y:S05]  /*0010*/  EXIT ;  /* 0x000000000000794d */ /* 0x000fea0003800000 */
.L_x_0:
[----:B------:R-:W-:-:S00]  /*0020*/  BRA `(.L_x_0) ;  /* 0xfffffffc00fc7947 */ /* 0x000fc0000383ffff */
[----:B------:R-:W-:-:S00]  /*0030*/  NOP ;  /* 0x0000000000007918 */ /* 0x000fc00000000000 */
        /* <DEDUP_REMOVED lines=12> */
.L_x_1:


//--------------------- .nv.shared.reserved.0     --------------------------
	.section	.nv.shared.reserved.0,"aw",@nobits
	.weak		__nv_reservedSMEM_offset_0_alias
	.size		__nv_reservedSMEM_offset_0_alias, 0, 64
	.other		__nv_reservedSMEM_offset_0_alias,@"STO_CUDA_RESERVED_SHARED STV_DEFAULT"
__nv_reservedSMEM_offset_0_alias:
	.zero		0
	.zero		64


//--------------------- .nv.constant0._Z16heat_step_kernelPKfPfjfff --------------------------
	.section	.nv.constant0._Z16heat_step_kernelPKfPfjfff,"a",@progbits
	.sectionflags	@""
	.align	4
.nv.constant0._Z16heat_step_kernelPKfPfjfff:
	.zero		928


//--------------------- SYMBOLS --------------------------

	.type		.nv.reservedSmem.offset0,@object
	.size		.nv.reservedSmem.offset0,0x4
